//
// Generated by NVIDIA NVVM Compiler
//
// Compiler Build ID: CL-36424714
// Cuda compilation tools, release 13.0, V13.0.88
// Based on NVVM 20.0.0
//

.version 9.0
.target sm_100
.address_size 64

	// .globl	_Z6reducePKfPfi
// _ZZ6reducePKfPfiE7input_s has been demoted

.visible .entry _Z6reducePKfPfi(
	.param .u64 .ptr .align 1 _Z6reducePKfPfi_param_0,
	.param .u64 .ptr .align 1 _Z6reducePKfPfi_param_1,
	.param .u32 _Z6reducePKfPfi_param_2
)
{
	.reg .pred 	%p<9>;
	.reg .b32 	%r<16>;
	.reg .b32 	%f<7>;
	.reg .b64 	%rd<7>;
	// demoted variable
	.shared .align 4 .b8 _ZZ6reducePKfPfiE7input_s[1024];
	ld.param.u64 	%rd1, [_Z6reducePKfPfi_param_0];
	ld.param.u64 	%rd2, [_Z6reducePKfPfi_param_1];
	ld.param.u32 	%r7, [_Z6reducePKfPfi_param_2];
	mov.u32 	%r1, %tid.x;
	mov.u32 	%r15, %ntid.x;
	mov.u32 	%r8, %ctaid.x;
	mad.lo.s32 	%r3, %r15, %r8, %r1;
	setp.ge.s32 	%p1, %r1, %r7;
	@%p1 bra 	$L__BB0_10;
	setp.ge.s32 	%p2, %r3, %r7;
	shl.b32 	%r9, %r1, 2;
	mov.u32 	%r10, _ZZ6reducePKfPfiE7input_s;
	add.s32 	%r4, %r10, %r9;
	@%p2 bra 	$L__BB0_3;
	cvta.to.global.u64 	%rd3, %rd1;
	mul.wide.s32 	%rd4, %r3, 4;
	add.s64 	%rd5, %rd3, %rd4;
	ld.global.f32 	%f1, [%rd5];
	st.shared.f32 	[%r4], %f1;
	bra.uni 	$L__BB0_4;
$L__BB0_3:
	mov.b32 	%r11, 0;
	st.shared.u32 	[%r4], %r11;
$L__BB0_4:
	bar.sync 	0;
	setp.lt.u32 	%p3, %r15, 2;
	@%p3 bra 	$L__BB0_8;
$L__BB0_5:
	shr.u32 	%r6, %r15, 1;
	add.s32 	%r12, %r6, %r1;
	setp.ge.s32 	%p4, %r12, %r7;
	setp.ge.u32 	%p5, %r1, %r6;
	or.pred  	%p6, %p5, %p4;
	@%p6 bra 	$L__BB0_7;
	shl.b32 	%r13, %r6, 2;
	add.s32 	%r14, %r4, %r13;
	ld.shared.f32 	%f2, [%r14];
	ld.shared.f32 	%f3, [%r4];
	add.f32 	%f4, %f2, %f3;
	st.shared.f32 	[%r4], %f4;
$L__BB0_7:
	bar.sync 	0;
	setp.gt.u32 	%p7, %r15, 3;
	mov.u32 	%r15, %r6;
	@%p7 bra 	$L__BB0_5;
$L__BB0_8:
	setp.ne.s32 	%p8, %r1, 0;
	@%p8 bra 	$L__BB0_10;
	ld.shared.f32 	%f5, [_ZZ6reducePKfPfiE7input_s];
	cvta.to.global.u64 	%rd6, %rd2;
	atom.global.add.f32 	%f6, [%rd6], %f5;
$L__BB0_10:
	ret;

}


// ===== COMPILED SASS (sm_100) =====

	.target	sm_100

	.elftype	@"ET_EXEC"


//--------------------- .note.nv.tkinfo           --------------------------
	.section	.note.nv.tkinfo,"",@"SHT_NOTE"
	.sectionflags	@"SHF_NOTE_NV_TKINFO"
	.tkinfo
        /*0018*/ 	.word	0x00000002
        /*0030*/ 	.string	""
        /*0030*/ 	.string	"ptxas"
        /*0030*/ 	.string	"Cuda compilation tools, release 13.0, V13.0.88"
        /*0030*/ 	.string	"Build cuda_13.0.r13.0/compiler.36424714_0"
        /*0030*/ 	.string	"-arch sm_100 -m 64 "



//--------------------- .note.nv.cuinfo           --------------------------
	.section	.note.nv.cuinfo,"",@"SHT_NOTE"
	.sectionflags	@"SHF_NOTE_NV_CUINFO"
        /*0018*/ 	.short	0x0002
        /*001a*/ 	.short	0x0064
        /*001c*/ 	.short	0x0082
	.zero		2


//--------------------- .nv.info                  --------------------------
	.section	.nv.info,"",@"SHT_CUDA_INFO"
	.align	4


	//----- nvinfo : EIATTR_REGCOUNT
	.align		4
        /*0000*/ 	.byte	0x04, 0x2f
        /*0002*/ 	.short	(.L_1 - .L_0)
	.align		4
.L_0:
        /*0004*/ 	.word	index@(_Z6reducePKfPfi)
        /*0008*/ 	.word	0x00000009


	//----- nvinfo : EIATTR_FRAME_SIZE
	.align		4
.L_1:
        /*000c*/ 	.byte	0x04, 0x11
        /*000e*/ 	.short	(.L_3 - .L_2)
	.align		4
.L_2:
        /*0010*/ 	.word	index@(_Z6reducePKfPfi)
        /*0014*/ 	.word	0x00000000


	//----- nvinfo : EIATTR_MIN_STACK_SIZE
	.align		4
.L_3:
        /*0018*/ 	.byte	0x04, 0x12
        /*001a*/ 	.short	(.L_5 - .L_4)
	.align		4
.L_4:
        /*001c*/ 	.word	index@(_Z6reducePKfPfi)
        /*0020*/ 	.word	0x00000000
.L_5:


//--------------------- .nv.compat                --------------------------
	.section	.nv.compat,"",@"SHT_CUDA_COMPAT_INFO"
	.align	4
        /*0000*/ 	.byte	0x02, 0x09, 0x00, 0x00, 0x02, 0x02, 0x01, 0x00, 0x02, 0x05, 0x05, 0x00, 0x03, 0x07, 0x01, 0x01
        /*0010*/ 	.byte	0x02, 0x03, 0x00, 0x00, 0x02, 0x06, 0x01, 0x00, 0x04, 0x0b, 0x08, 0x00, 0x09, 0x00, 0x00, 0x00
        /*0020*/ 	.byte	0x00, 0x00, 0x00, 0x00


//--------------------- .nv.info._Z6reducePKfPfi  --------------------------
	.section	.nv.info._Z6reducePKfPfi,"",@"SHT_CUDA_INFO"
	.sectionflags	@""
	.align	4


	//----- nvinfo : EIATTR_CUDA_API_VERSION
	.align		4
        /*0000*/ 	.byte	0x04, 0x37
        /*0002*/ 	.short	(.L_7 - .L_6)
.L_6:
        /*0004*/ 	.word	0x00000082


	//----- nvinfo : EIATTR_KPARAM_INFO
	.align		4
.L_7:
        /*0008*/ 	.byte	0x04, 0x17
        /*000a*/ 	.short	(.L_9 - .L_8)
.L_8:
        /*000c*/ 	.word	0x00000000
        /*0010*/ 	.short	0x0002
        /*0012*/ 	.short	0x0010
        /*0014*/ 	.byte	0x00, 0xf0, 0x11, 0x00


	//----- nvinfo : EIATTR_KPARAM_INFO
	.align		4
.L_9:
        /*0018*/ 	.byte	0x04, 0x17
        /*001a*/ 	.short	(.L_11 - .L_10)
.L_10:
        /*001c*/ 	.word	0x00000000
        /*0020*/ 	.short	0x0001
        /*0022*/ 	.short	0x0008
        /*0024*/ 	.byte	0x00, 0xf5, 0x21, 0x00


	//----- nvinfo : EIATTR_KPARAM_INFO
	.align		4
.L_11:
        /*0028*/ 	.byte	0x04, 0x17
        /*002a*/ 	.short	(.L_13 - .L_12)
.L_12:
        /*002c*/ 	.word	0x00000000
        /*0030*/ 	.short	0x0000
        /*0032*/ 	.short	0x0000
        /*0034*/ 	.byte	0x00, 0xf5, 0x21, 0x00


	//----- nvinfo : EIATTR_SPARSE_MMA_MASK
	.align		4
.L_13:
        /*0038*/ 	.byte	0x03, 0x50
        /*003a*/ 	.short	0x0000


	//----- nvinfo : EIATTR_MAXREG_COUNT
	.align		4
        /*003c*/ 	.byte	0x03, 0x1b
        /*003e*/ 	.short	0x00ff


	//----- nvinfo : EIATTR_NUM_BARRIERS
	.align		4
        /*0040*/ 	.byte	0x02, 0x4c
        /*0042*/ 	.byte	0x01
	.zero		1


	//----- nvinfo : EIATTR_MERCURY_ISA_VERSION
	.align		4
        /*0044*/ 	.byte	0x03, 0x5f
        /*0046*/ 	.short	0x0101


	//----- nvinfo : EIATTR_VRC_CTA_INIT_COUNT
	.align		4
        /*0048*/ 	.byte	0x02, 0x4a
	.zero		1
	.zero		1


	//----- nvinfo : EIATTR_EXIT_INSTR_OFFSETS
	.align		4
        /*004c*/ 	.byte	0x04, 0x1c
        /*004e*/ 	.short	(.L_15 - .L_14)


	//   ....[0]....
.L_14:
        /*0050*/ 	.word	0x00000080


	//   ....[1]....
        /*0054*/ 	.word	0x00000270


	//   ....[2]....
        /*0058*/ 	.word	0x000002e0


	//----- nvinfo : EIATTR_CBANK_PARAM_SIZE
	.align		4
.L_15:
        /*005c*/ 	.byte	0x03, 0x19
        /*005e*/ 	.short	0x0014


	//----- nvinfo : EIATTR_PARAM_CBANK
	.align		4
        /*0060*/ 	.byte	0x04, 0x0a
        /*0062*/ 	.short	(.L_17 - .L_16)
	.align		4
.L_16:
        /*0064*/ 	.word	index@(.nv.constant0._Z6reducePKfPfi)
        /*0068*/ 	.short	0x0380
        /*006a*/ 	.short	0x0014


	//----- nvinfo : EIATTR_SW_WAR
	.align		4
.L_17:
        /*006c*/ 	.byte	0x04, 0x36
        /*006e*/ 	.short	(.L_19 - .L_18)
.L_18:
        /*0070*/ 	.word	0x00000008
.L_19:


//--------------------- .nv.callgraph             --------------------------
	.section	.nv.callgraph,"",@"SHT_CUDA_CALLGRAPH"
	.align	4
	.sectionentsize	8
	.align		4
        /*0000*/ 	.word	0x00000000
	.align		4
        /*0004*/ 	.word	0xffffffff
	.align		4
        /*0008*/ 	.word	0x00000000
	.align		4
        /*000c*/ 	.word	0xfffffffe
	.align		4
        /*0010*/ 	.word	0x00000000
	.align		4
        /*0014*/ 	.word	0xfffffffd
	.align		4
        /*0018*/ 	.word	0x00000000
	.align		4
        /*001c*/ 	.word	0xfffffffc


//--------------------- .text._Z6reducePKfPfi     --------------------------
	.section	.text._Z6reducePKfPfi,"ax",@progbits
	.align	128
        .global         _Z6reducePKfPfi
        .type           _Z6reducePKfPfi,@function
        .size           _Z6reducePKfPfi,(.L_x_3 - _Z6reducePKfPfi)
        .other          _Z6reducePKfPfi,@"STO_CUDA_ENTRY STV_DEFAULT"
_Z6reducePKfPfi:
.text._Z6reducePKfPfi:
[----:B------:R-:W-:Y:S01]  /*0000*/  LDC R1, c[0x0][0x37c] ;  /* 0x0000df00ff017b82 */ /* 0x000fe20000000800 */
[----:B------:R-:W0:Y:S01]  /*0010*/  S2R R6, SR_TID.X ;  /* 0x0000000000067919 */ /* 0x000e220000002100 */
[----:B------:R-:W0:Y:S01]  /*0020*/  LDCU UR5, c[0x0][0x390] ;  /* 0x00007200ff0577ac */ /* 0x000e220008000800 */
[----:B------:R-:W1:Y:S01]  /*0030*/  S2R R5, SR_CTAID.X ;  /* 0x0000000000057919 */ /* 0x000e620000002500 */
[----:B------:R-:W2:Y:S02]  /*0040*/  LDCU UR4, c[0x0][0x360] ;  /* 0x00006c00ff0477ac */ /* 0x000ea40008000800 */
[----:B--2---:R-:W-:Y:S01]  /*0050*/  IMAD.U32 R0, RZ, RZ, UR4 ;  /* 0x00000004ff007e24 */ /* 0x004fe2000f8e00ff */
[----:B0-----:R-:W-:Y:S01]  /*0060*/  ISETP.GE.AND P0, PT, R6, UR5, PT ;  /* 0x0000000506007c0c */ /* 0x001fe2000bf06270 */
[----:B-1----:R-:W-:-:S12]  /*0070*/  IMAD R5, R5, UR4, R6 ;  /* 0x0000000405057c24 */ /* 0x002fd8000f8e0206 */
[----:B------:R-:W-:Y:S05]  /*0080*/  @P0 EXIT ;  /* 0x000000000000094d */ /* 0x000fea0003800000 */
[----:B------:R-:W-:Y:S01]  /*0090*/  ISETP.GE.AND P0, PT, R5, UR5, PT ;  /* 0x0000000505007c0c */ /* 0x000fe2000bf06270 */
[----:B------:R-:W0:-:S12]  /*00a0*/  LDCU.64 UR6, c[0x0][0x358] ;  /* 0x00006b00ff0677ac */ /* 0x000e180008000a00 */
[----:B------:R-:W1:Y:S02]  /*00b0*/  @!P0 LDC.64 R2, c[0x0][0x380] ;  /* 0x0000e000ff028b82 */ /* 0x000e640000000a00 */
[----:B-1----:R-:W-:-:S06]  /*00c0*/  @!P0 IMAD.WIDE R2, R5, 0x4, R2 ;  /* 0x0000000405028825 */ /* 0x002fcc00078e0202 */
[----:B0-----:R-:W2:Y:S01]  /*00d0*/  @!P0 LDG.E R3, desc[UR6][R2.64] ;  /* 0x0000000602038981 */ /* 0x001ea2000c1e1900 */
[----:B------:R-:W0:Y:S01]  /*00e0*/  S2UR UR5, SR_CgaCtaId ;  /* 0x00000000000579c3 */ /* 0x000e220000008800 */
[----:B------:R-:W-:Y:S01]  /*00f0*/  UMOV UR4, 0x400 ;  /* 0x0000040000047882 */ /* 0x000fe20000000000 */
[----:B------:R-:W-:Y:S02]  /*0100*/  ISETP.GE.U32.AND P2, PT, R0, 0x2, PT ;  /* 0x000000020000780c */ /* 0x000fe40003f46070 */
[----:B------:R-:W-:Y:S01]  /*0110*/  ISETP.NE.AND P1, PT, R6, RZ, PT ;  /* 0x000000ff0600720c */ /* 0x000fe20003f25270 */
[----:B0-----:R-:W-:-:S06]  /*0120*/  ULEA UR4, UR5, UR4, 0x18 ;  /* 0x0000000405047291 */ /* 0x001fcc000f8ec0ff */
[----:B------:R-:W-:-:S05]  /*0130*/  LEA R4, R6, UR4, 0x2 ;  /* 0x0000000406047c11 */ /* 0x000fca000f8e10ff */
[----:B--2---:R0:W-:Y:S04]  /*0140*/  @!P0 STS [R4], R3 ;  /* 0x0000000304008388 */ /* 0x0041e80000000800 */
[----:B------:R0:W-:Y:S01]  /*0150*/  @P0 STS [R4], RZ ;  /* 0x000000ff04000388 */ /* 0x0001e20000000800 */
[----:B------:R-:W-:Y:S06]  /*0160*/  BAR.SYNC.DEFER_BLOCKING 0x0 ;  /* 0x0000000000007b1d */ /* 0x000fec0000010000 */
[----:B------:R-:W-:Y:S05]  /*0170*/  @!P2 BRA `(.L_x_0) ;  /* 0x00000000003ca947 */ /* 0x000fea0003800000 */
[----:B------:R-:W1:Y:S01]  /*0180*/  LDCU UR4, c[0x0][0x390] ;  /* 0x00007200ff0477ac */ /* 0x000e620008000800 */
[----:B------:R-:W-:Y:S01]  /*0190*/  NOP ;  /* 0x0000000000007918 */ /* 0x000fe20000000000 */
.L_x_1:
[----:B------:R-:W-:-:S05]  /*01a0*/  SHF.R.U32.HI R5, RZ, 0x1, R0 ;  /* 0x00000001ff057819 */ /* 0x000fca0000011600 */
[----:B------:R-:W-:-:S05]  /*01b0*/  IMAD.IADD R2, R5, 0x1, R6 ;  /* 0x0000000105027824 */ /* 0x000fca00078e0206 */
[----:B-1----:R-:W-:-:S04]  /*01c0*/  ISETP.GE.AND P0, PT, R2, UR4, PT ;  /* 0x0000000402007c0c */ /* 0x002fc8000bf06270 */
[----:B------:R-:W-:-:S13]  /*01d0*/  ISETP.GE.U32.OR P0, PT, R6, R5, P0 ;  /* 0x000000050600720c */ /* 0x000fda0000706470 */
[----:B------:R-:W-:Y:S01]  /*01e0*/  @!P0 IMAD R2, R5, 0x4, R4 ;  /* 0x0000000405028824 */ /* 0x000fe200078e0204 */
[----:B0-----:R-:W-:Y:S05]  /*01f0*/  @!P0 LDS R3, [R4] ;  /* 0x0000000004038984 */ /* 0x001fea0000000800 */
[----:B------:R-:W0:Y:S02]  /*0200*/  @!P0 LDS R2, [R2] ;  /* 0x0000000002028984 */ /* 0x000e240000000800 */
[----:B0-----:R-:W-:-:S05]  /*0210*/  @!P0 FADD R3, R2, R3 ;  /* 0x0000000302038221 */ /* 0x001fca0000000000 */
[----:B------:R2:W-:Y:S01]  /*0220*/  @!P0 STS [R4], R3 ;  /* 0x0000000304008388 */ /* 0x0005e20000000800 */
[----:B------:R-:W-:Y:S01]  /*0230*/  BAR.SYNC.DEFER_BLOCKING 0x0 ;  /* 0x0000000000007b1d */ /* 0x000fe20000010000 */
[----:B------:R-:W-:Y:S01]  /*0240*/  ISETP.GT.U32.AND P0, PT, R0, 0x3, PT ;  /* 0x000000030000780c */ /* 0x000fe20003f04070 */
[----:B------:R-:W-:-:S12]  /*0250*/  IMAD.MOV.U32 R0, RZ, RZ, R5 ;  /* 0x000000ffff007224 */ /* 0x000fd800078e0005 */
[----:B--2---:R-:W-:Y:S05]  /*0260*/  @P0 BRA `(.L_x_1) ;  /* 0xfffffffc00cc0947 */ /* 0x004fea000383ffff */
.L_x_0:
[----:B------:R-:W-:Y:S05]  /*0270*/  @P1 EXIT ;  /* 0x000000000000194d */ /* 0x000fea0003800000 */
[----:B------:R-:W1:Y:S01]  /*0280*/  S2UR UR5, SR_CgaCtaId ;  /* 0x00000000000579c3 */ /* 0x000e620000008800 */
[----:B------:R-:W-:-:S07]  /*0290*/  UMOV UR4, 0x400 ;  /* 0x0000040000047882 */ /* 0x000fce0000000000 */
[----:B0-----:R-:W0:Y:S01]  /*02a0*/  LDC.64 R2, c[0x0][0x388] ;  /* 0x0000e200ff027b82 */ /* 0x001e220000000a00 */
[----:B-1----:R-:W-:-:S09]  /*02b0*/  ULEA UR4, UR5, UR4, 0x18 ;  /* 0x0000000405047291 */ /* 0x002fd2000f8ec0ff */
[----:B------:R-:W0:Y:S04]  /*02c0*/  LDS R5, [UR4] ;  /* 0x00000004ff057984 */ /* 0x000e280008000800 */
[----:B0-----:R-:W-:Y:S01]  /*02d0*/  REDG.E.ADD.F32.FTZ.RN.STRONG.GPU desc[UR6][R2.64], R5 ;  /* 0x00000005020079a6 */ /* 0x001fe2000c12f306 */
[----:B------:R-:W-:Y:S05]  /*02e0*/  EXIT ;  /* 0x000000000000794d */ /* 0x000fea0003800000 */
.L_x_2:
[----:B------:R-:W-:-:S00]  /*02f0*/  BRA `(.L_x_2) ;  /* 0xfffffffc00fc7947 */ /* 0x000fc0000383ffff */
[----:B------:R-:W-:-:S00]  /*0300*/  NOP ;  /* 0x0000000000007918 */ /* 0x000fc00000000000 */
[----:B------:R-:W-:-:S00]  /*0310*/  NOP ;  /* 0x0000000000007918 */ /* 0x000fc00000000000 */
[----:B------:R-:W-:-:S00]  /*0320*/  NOP ;  /* 0x0000000000007918 */ /* 0x000fc00000000000 */
[----:B------:R-:W-:-:S00]  /*0330*/  NOP ;  /* 0x0000000000007918 */ /* 0x000fc00000000000 */
[----:B------:R-:W-:-:S00]  /*0340*/  NOP ;  /* 0x0000000000007918 */ /* 0x000fc00000000000 */
[----:B------:R-:W-:-:S00]  /*0350*/  NOP ;  /* 0x0000000000007918 */ /* 0x000fc00000000000 */
[----:B------:R-:W-:-:S00]  /*0360*/  NOP ;  /* 0x0000000000007918 */ /* 0x000fc00000000000 */
[----:B------:R-:W-:-:S00]  /*0370*/  NOP ;  /* 0x0000000000007918 */ /* 0x000fc00000000000 */
.L_x_3:


//--------------------- .nv.shared._Z6reducePKfPfi --------------------------
	.section	.nv.shared._Z6reducePKfPfi,"aw",@nobits
	.sectionflags	@""
	.align	4
.nv.shared._Z6reducePKfPfi:
	.zero		2048


//--------------------- .nv.shared.reserved.0     --------------------------
	.section	.nv.shared.reserved.0,"aw",@nobits
	.weak		__nv_reservedSMEM_offset_0_alias
	.size		__nv_reservedSMEM_offset_0_alias, 0, 64
	.other		__nv_reservedSMEM_offset_0_alias,@"STO_CUDA_RESERVED_SHARED STV_DEFAULT"
__nv_reservedSMEM_offset_0_alias:
	.zero		0
	.zero		64


//--------------------- .nv.constant0._Z6reducePKfPfi --------------------------
	.section	.nv.constant0._Z6reducePKfPfi,"a",@progbits
	.sectionflags	@""
	.align	4
.nv.constant0._Z6reducePKfPfi:
	.zero		916


//--------------------- SYMBOLS --------------------------

	.type		.nv.reservedSmem.offset0,@object
	.size		.nv.reservedSmem.offset0,0x4
	.type		.nv.reservedSmem.cap,@object
	.size		.nv.reservedSmem.cap,0x4
